//
// Generated by NVIDIA NVVM Compiler
//
// Compiler Build ID: CL-36424714
// Cuda compilation tools, release 13.0, V13.0.88
// Based on NVVM 20.0.0
//

.version 9.0
.target sm_100
.address_size 64

	// .globl	_Z6addOnePf

.visible .entry _Z6addOnePf(
	.param .u64 .ptr .align 1 _Z6addOnePf_param_0
)
{
	.reg .b32 	%r<2>;
	.reg .b32 	%f<3>;
	.reg .b64 	%rd<5>;

	ld.param.u64 	%rd1, [_Z6addOnePf_param_0];
	cvta.to.global.u64 	%rd2, %rd1;
	mov.u32 	%r1, %tid.x;
	mul.wide.u32 	%rd3, %r1, 4;
	add.s64 	%rd4, %rd2, %rd3;
	ld.global.f32 	%f1, [%rd4];
	add.f32 	%f2, %f1, 0f3F800000;
	st.global.f32 	[%rd4], %f2;
	ret;

}


// ===== COMPILED SASS (sm_100) =====

	.target	sm_100

	.elftype	@"ET_EXEC"


//--------------------- .note.nv.tkinfo           --------------------------
	.section	.note.nv.tkinfo,"",@"SHT_NOTE"
	.sectionflags	@"SHF_NOTE_NV_TKINFO"
	.tkinfo
        /*0018*/ 	.word	0x00000002
        /*0030*/ 	.string	""
        /*0030*/ 	.string	"ptxas"
        /*0030*/ 	.string	"Cuda compilation tools, release 13.0, V13.0.88"
        /*0030*/ 	.string	"Build cuda_13.0.r13.0/compiler.36424714_0"
        /*0030*/ 	.string	"-arch sm_100 -m 64 "



//--------------------- .note.nv.cuinfo           --------------------------
	.section	.note.nv.cuinfo,"",@"SHT_NOTE"
	.sectionflags	@"SHF_NOTE_NV_CUINFO"
        /*0018*/ 	.short	0x0002
        /*001a*/ 	.short	0x0064
        /*001c*/ 	.short	0x0082
	.zero		2


//--------------------- .nv.info                  --------------------------
	.section	.nv.info,"",@"SHT_CUDA_INFO"
	.align	4


	//----- nvinfo : EIATTR_REGCOUNT
	.align		4
        /*0000*/ 	.byte	0x04, 0x2f
        /*0002*/ 	.short	(.L_1 - .L_0)
	.align		4
.L_0:
        /*0004*/ 	.word	index@(_Z6addOnePf)
        /*0008*/ 	.word	0x00000008


	//----- nvinfo : EIATTR_FRAME_SIZE
	.align		4
.L_1:
        /*000c*/ 	.byte	0x04, 0x11
        /*000e*/ 	.short	(.L_3 - .L_2)
	.align		4
.L_2:
        /*0010*/ 	.word	index@(_Z6addOnePf)
        /*0014*/ 	.word	0x00000000


	//----- nvinfo : EIATTR_MIN_STACK_SIZE
	.align		4
.L_3:
        /*0018*/ 	.byte	0x04, 0x12
        /*001a*/ 	.short	(.L_5 - .L_4)
	.align		4
.L_4:
        /*001c*/ 	.word	index@(_Z6addOnePf)
        /*0020*/ 	.word	0x00000000
.L_5:


//--------------------- .nv.compat                --------------------------
	.section	.nv.compat,"",@"SHT_CUDA_COMPAT_INFO"
	.align	4
        /*0000*/ 	.byte	0x02, 0x09, 0x00, 0x00, 0x02, 0x02, 0x01, 0x00, 0x02, 0x05, 0x05, 0x00, 0x03, 0x07, 0x01, 0x01
        /*0010*/ 	.byte	0x02, 0x03, 0x00, 0x00, 0x02, 0x06, 0x01, 0x00, 0x04, 0x0b, 0x08, 0x00, 0x09, 0x00, 0x00, 0x00
        /*0020*/ 	.byte	0x00, 0x00, 0x00, 0x00


//--------------------- .nv.info._Z6addOnePf      --------------------------
	.section	.nv.info._Z6addOnePf,"",@"SHT_CUDA_INFO"
	.sectionflags	@""
	.align	4


	//----- nvinfo : EIATTR_CUDA_API_VERSION
	.align		4
        /*0000*/ 	.byte	0x04, 0x37
        /*0002*/ 	.short	(.L_7 - .L_6)
.L_6:
        /*0004*/ 	.word	0x00000082


	//----- nvinfo : EIATTR_KPARAM_INFO
	.align		4
.L_7:
        /*0008*/ 	.byte	0x04, 0x17
        /*000a*/ 	.short	(.L_9 - .L_8)
.L_8:
        /*000c*/ 	.word	0x00000000
        /*0010*/ 	.short	0x0000
        /*0012*/ 	.short	0x0000
        /*0014*/ 	.byte	0x00, 0xf5, 0x21, 0x00


	//----- nvinfo : EIATTR_SPARSE_MMA_MASK
	.align		4
.L_9:
        /*0018*/ 	.byte	0x03, 0x50
        /*001a*/ 	.short	0x0000


	//----- nvinfo : EIATTR_MAXREG_COUNT
	.align		4
        /*001c*/ 	.byte	0x03, 0x1b
        /*001e*/ 	.short	0x00ff


	//----- nvinfo : EIATTR_MERCURY_ISA_VERSION
	.align		4
        /*0020*/ 	.byte	0x03, 0x5f
        /*0022*/ 	.short	0x0101


	//----- nvinfo : EIATTR_VRC_CTA_INIT_COUNT
	.align		4
        /*0024*/ 	.byte	0x02, 0x4a
	.zero		1
	.zero		1


	//----- nvinfo : EIATTR_EXIT_INSTR_OFFSETS
	.align		4
        /*0028*/ 	.byte	0x04, 0x1c
        /*002a*/ 	.short	(.L_11 - .L_10)


	//   ....[0]....
.L_10:
        /*002c*/ 	.word	0x00000080


	//----- nvinfo : EIATTR_CBANK_PARAM_SIZE
	.align		4
.L_11:
        /*0030*/ 	.byte	0x03, 0x19
        /*0032*/ 	.short	0x0008


	//----- nvinfo : EIATTR_PARAM_CBANK
	.align		4
        /*0034*/ 	.byte	0x04, 0x0a
        /*0036*/ 	.short	(.L_13 - .L_12)
	.align		4
.L_12:
        /*0038*/ 	.word	index@(.nv.constant0._Z6addOnePf)
        /*003c*/ 	.short	0x0380
        /*003e*/ 	.short	0x0008


	//----- nvinfo : EIATTR_SW_WAR
	.align		4
.L_13:
        /*0040*/ 	.byte	0x04, 0x36
        /*0042*/ 	.short	(.L_15 - .L_14)
.L_14:
        /*0044*/ 	.word	0x00000008
.L_15:


//--------------------- .nv.callgraph             --------------------------
	.section	.nv.callgraph,"",@"SHT_CUDA_CALLGRAPH"
	.align	4
	.sectionentsize	8
	.align		4
        /*0000*/ 	.word	0x00000000
	.align		4
        /*0004*/ 	.word	0xffffffff
	.align		4
        /*0008*/ 	.word	0x00000000
	.align		4
        /*000c*/ 	.word	0xfffffffe
	.align		4
        /*0010*/ 	.word	0x00000000
	.align		4
        /*0014*/ 	.word	0xfffffffd
	.align		4
        /*0018*/ 	.word	0x00000000
	.align		4
        /*001c*/ 	.word	0xfffffffc


//--------------------- .text._Z6addOnePf         --------------------------
	.section	.text._Z6addOnePf,"ax",@progbits
	.align	128
        .global         _Z6addOnePf
        .type           _Z6addOnePf,@function
        .size           _Z6addOnePf,(.L_x_1 - _Z6addOnePf)
        .other          _Z6addOnePf,@"STO_CUDA_ENTRY STV_DEFAULT"
_Z6addOnePf:
.text._Z6addOnePf:
[----:B------:R-:W-:Y:S01]  /*0000*/  LDC R1, c[0x0][0x37c] ;  /* 0x0000df00ff017b82 */ /* 0x000fe20000000800 */
[----:B------:R-:W0:Y:S07]  /*0010*/  S2R R5, SR_TID.X ;  /* 0x0000000000057919 */ /* 0x000e2e0000002100 */
[----:B------:R-:W0:Y:S01]  /*0020*/  LDC.64 R2, c[0x0][0x380] ;  /* 0x0000e000ff027b82 */ /* 0x000e220000000a00 */
[----:B------:R-:W1:Y:S01]  /*0030*/  LDCU.64 UR4, c[0x0][0x358] ;  /* 0x00006b00ff0477ac */ /* 0x000e620008000a00 */
[----:B0-----:R-:W-:-:S05]  /*0040*/  IMAD.WIDE.U32 R2, R5, 0x4, R2 ;  /* 0x0000000405027825 */ /* 0x001fca00078e0002 */
[----:B-1----:R-:W2:Y:S02]  /*0050*/  LDG.E R0, desc[UR4][R2.64] ;  /* 0x0000000402007981 */ /* 0x002ea4000c1e1900 */
[----:B--2---:R-:W-:-:S05]  /*0060*/  FADD R5, R0, 1 ;  /* 0x3f80000000057421 */ /* 0x004fca0000000000 */
[----:B------:R-:W-:Y:S01]  /*0070*/  STG.E desc[UR4][R2.64], R5 ;  /* 0x0000000502007986 */ /* 0x000fe2000c101904 */
[----:B------:R-:W-:Y:S05]  /*0080*/  EXIT ;  /* 0x000000000000794d */ /* 0x000fea0003800000 */
.L_x_0:
[----:B------:R-:W-:-:S00]  /*0090*/  BRA `(.L_x_0) ;  /* 0xfffffffc00fc7947 */ /* 0x000fc0000383ffff */
[----:B------:R-:W-:-:S00]  /*00a0*/  NOP ;  /* 0x0000000000007918 */ /* 0x000fc00000000000 */
        /* <DEDUP_REMOVED lines=13> */
.L_x_1:


//--------------------- .nv.shared.reserved.0     --------------------------
	.section	.nv.shared.reserved.0,"aw",@nobits
	.weak		__nv_reservedSMEM_offset_0_alias
	.size		__nv_reservedSMEM_offset_0_alias, 0, 64
	.other		__nv_reservedSMEM_offset_0_alias,@"STO_CUDA_RESERVED_SHARED STV_DEFAULT"
__nv_reservedSMEM_offset_0_alias:
	.zero		0
	.zero		64


//--------------------- .nv.constant0._Z6addOnePf --------------------------
	.section	.nv.constant0._Z6addOnePf,"a",@progbits
	.sectionflags	@""
	.align	4
.nv.constant0._Z6addOnePf:
	.zero		904


//--------------------- SYMBOLS --------------------------

	.type		.nv.reservedSmem.offset0,@object
	.size		.nv.reservedSmem.offset0,0x4
